	.headerflags	@"EF_CUDA_TEXMODE_UNIFIED EF_CUDA_64BIT_ADDRESS EF_CUDA_ACCELERATORS EF_CUDA_SM90 EF_CUDA_VIRTUAL_SM(EF_CUDA_SM90)"
	.elftype	@"ET_EXEC"


//--------------------- .nv.info                  --------------------------
	.section	.nv.info,"",@"SHT_CUDA_INFO"
	.align	4


	//----- nvinfo : EIATTR_REGCOUNT
	.align		4
        /*0000*/ 	.byte	0x04, 0x2f
        /*0002*/ 	.short	(.L_2 - .L_1)
	.align		4
.L_1:
        /*0004*/ 	.word	index@(triton_poi_fused_native_layer_norm_9)
        /*0008*/ 	.word	0x00000010


	//----- nvinfo : EIATTR_MIN_STACK_SIZE
	.align		4
.L_2:
        /*000c*/ 	.byte	0x04, 0x12
        /*000e*/ 	.short	(.L_4 - .L_3)
	.align		4
.L_3:
        /*0010*/ 	.word	index@(triton_poi_fused_native_layer_norm_9)
        /*0014*/ 	.word	0x00000000


	//----- nvinfo : EIATTR_FRAME_SIZE
	.align		4
.L_4:
        /*0018*/ 	.byte	0x04, 0x11
        /*001a*/ 	.short	(.L_6 - .L_5)
	.align		4
.L_5:
        /*001c*/ 	.word	index@(triton_poi_fused_native_layer_norm_9)
        /*0020*/ 	.word	0x00000000


	//----- nvinfo : EIATTR_MIN_STACK_SIZE
	.align		4
.L_6:
        /*0024*/ 	.byte	0x04, 0x12
        /*0026*/ 	.short	(.L_8 - .L_7)
	.align		4
.L_7:
        /*0028*/ 	.word	index@(triton_poi_fused_native_layer_norm_9)
        /*002c*/ 	.word	0x00000000
.L_8:


//--------------------- .nv.info.triton_poi_fused_native_layer_norm_9 --------------------------
	.section	.nv.info.triton_poi_fused_native_layer_norm_9,"",@"SHT_CUDA_INFO"
	.sectionflags	@""
	.align	4


	//----- nvinfo : EIATTR_CUDA_API_VERSION
	.align		4
        /*0000*/ 	.byte	0x04, 0x37
        /*0002*/ 	.short	(.L_10 - .L_9)
.L_9:
        /*0004*/ 	.word	0x0000007c


	//----- nvinfo : EIATTR_KPARAM_INFO
	.align		4
.L_10:
        /*0008*/ 	.byte	0x04, 0x17
        /*000a*/ 	.short	(.L_12 - .L_11)
.L_11:
        /*000c*/ 	.word	0x00000000
        /*0010*/ 	.short	0x0003
        /*0012*/ 	.short	0x0018
        /*0014*/ 	.byte	0x00, 0xf0, 0x11, 0x00


	//----- nvinfo : EIATTR_KPARAM_INFO
	.align		4
.L_12:
        /*0018*/ 	.byte	0x04, 0x17
        /*001a*/ 	.short	(.L_14 - .L_13)
.L_13:
        /*001c*/ 	.word	0x00000000
        /*0020*/ 	.short	0x0002
        /*0022*/ 	.short	0x0010
        /*0024*/ 	.byte	0x00, 0xf4, 0x21, 0x00


	//----- nvinfo : EIATTR_KPARAM_INFO
	.align		4
.L_14:
        /*0028*/ 	.byte	0x04, 0x17
        /*002a*/ 	.short	(.L_16 - .L_15)
.L_15:
        /*002c*/ 	.word	0x00000000
        /*0030*/ 	.short	0x0001
        /*0032*/ 	.short	0x0008
        /*0034*/ 	.byte	0x00, 0xf4, 0x21, 0x00


	//----- nvinfo : EIATTR_KPARAM_INFO
	.align		4
.L_16:
        /*0038*/ 	.byte	0x04, 0x17
        /*003a*/ 	.short	(.L_18 - .L_17)
.L_17:
        /*003c*/ 	.word	0x00000000
        /*0040*/ 	.short	0x0000
        /*0042*/ 	.short	0x0000
        /*0044*/ 	.byte	0x00, 0xf4, 0x21, 0x00


	//----- nvinfo : EIATTR_SPARSE_MMA_MASK
	.align		4
.L_18:
        /*0048*/ 	.byte	0x03, 0x50
        /*004a*/ 	.short	0x0000


	//----- nvinfo : EIATTR_MAXREG_COUNT
	.align		4
        /*004c*/ 	.byte	0x03, 0x1b
        /*004e*/ 	.short	0x00ff


	//----- nvinfo : EIATTR_EXIT_INSTR_OFFSETS
	.align		4
        /*0050*/ 	.byte	0x04, 0x1c
        /*0052*/ 	.short	(.L_20 - .L_19)


	//   ....[0]....
.L_19:
        /*0054*/ 	.word	0x00000250


	//   ....[1]....
        /*0058*/ 	.word	0x00000290


	//----- nvinfo : EIATTR_REQNTID
	.align		4
.L_20:
        /*005c*/ 	.byte	0x04, 0x10
        /*005e*/ 	.short	(.L_22 - .L_21)
.L_21:
        /*0060*/ 	.word	0x00000020
        /*0064*/ 	.word	0x00000001
        /*0068*/ 	.word	0x00000001


	//----- nvinfo : EIATTR_CBANK_PARAM_SIZE
	.align		4
.L_22:
        /*006c*/ 	.byte	0x03, 0x19
        /*006e*/ 	.short	0x001c


	//----- nvinfo : EIATTR_PARAM_CBANK
	.align		4
        /*0070*/ 	.byte	0x04, 0x0a
        /*0072*/ 	.short	(.L_24 - .L_23)
	.align		4
.L_23:
        /*0074*/ 	.word	index@(.nv.constant0.triton_poi_fused_native_layer_norm_9)
        /*0078*/ 	.short	0x0210
        /*007a*/ 	.short	0x001c


	//----- nvinfo : EIATTR_SW_WAR
	.align		4
.L_24:
        /*007c*/ 	.byte	0x04, 0x36
        /*007e*/ 	.short	(.L_26 - .L_25)
.L_25:
        /*0080*/ 	.word	0x00000008
.L_26:


//--------------------- .nv.callgraph             --------------------------
	.section	.nv.callgraph,"",@"SHT_CUDA_CALLGRAPH"
	.align	4
	.sectionentsize	8
	.align		4
        /*0000*/ 	.word	0x00000000
	.align		4
        /*0004*/ 	.word	0xffffffff
	.align		4
        /*0008*/ 	.word	0x00000000
	.align		4
        /*000c*/ 	.word	0xfffffffe
	.align		4
        /*0010*/ 	.word	0x00000000
	.align		4
        /*0014*/ 	.word	0xfffffffd
	.align		4
        /*0018*/ 	.word	0x00000000
	.align		4
        /*001c*/ 	.word	0xfffffffc


//--------------------- .nv.constant4             --------------------------
	.section	.nv.constant4,"a",@progbits
	.align	8
	.align		8
.nv.constant4:
        /*0000*/ 	.dword	_$_str


//--------------------- .text.triton_poi_fused_native_layer_norm_9 --------------------------
	.section	.text.triton_poi_fused_native_layer_norm_9,"ax",@progbits
	.align	128
        .global         triton_poi_fused_native_layer_norm_9
        .type           triton_poi_fused_native_layer_norm_9,@function
        .size           triton_poi_fused_native_layer_norm_9,(.L_x_1 - triton_poi_fused_native_layer_norm_9)
        .other          triton_poi_fused_native_layer_norm_9,@"STO_CUDA_ENTRY STV_DEFAULT"
triton_poi_fused_native_layer_norm_9:
.text.triton_poi_fused_native_layer_norm_9:
[----:B------:R-:W0:Y:S02]  /*0000*/  LDC R1, c[0x0][0x28] ;  /* 0x00000a00ff017b82 */ /* 0x000e240000000800 */
[----:B------:R-:W1:Y:S01]  /*0010*/  S2R R10, SR_TID.X ;  /* 0x00000000000a7919 */ /* 0x000e620000002100 */
[----:B------:R-:W2:Y:S01]  /*0020*/  LDC.64 R2, c[0x0][0x210] ;  /* 0x00008400ff027b82 */ /* 0x000ea20000000a00 */
[----:B------:R-:W-:Y:S01]  /*0030*/  CS2R R6, SRZ ;  /* 0x0000000000067805 */ /* 0x000fe2000001ff00 */
[----:B------:R-:W-:Y:S01]  /*0040*/  ULDC.64 UR4, c[0x0][0x208] ;  /* 0x0000820000047ab9 */ /* 0x000fe20000000a00 */
[----:B------:R-:W3:Y:S01]  /*0050*/  S2R R9, SR_CTAID.X ;  /* 0x0000000000097919 */ /* 0x000ee20000002500 */
[----:B------:R-:W-:Y:S02]  /*0060*/  MOV R8, RZ ;  /* 0x000000ff00087202 */ /* 0x000fe40000000f00 */
[----:B-1----:R-:W-:-:S04]  /*0070*/  LOP3.LUT R0, R10, 0x3, RZ, 0xc0, !PT ;  /* 0x000000030a007812 */ /* 0x002fc800078ec0ff */
[----:B---3--:R-:W-:Y:S01]  /*0080*/  LEA R9, R9, R0, 0x2 ;  /* 0x0000000009097211 */ /* 0x008fe200078e10ff */
[----:B------:R-:W-:-:S03]  /*0090*/  HFMA2.MMA R0, -RZ, RZ, 0, 0 ;  /* 0x00000000ff007435 */ /* 0x000fc600000001ff */
[C---:B------:R-:W-:Y:S02]  /*00a0*/  ISETP.GE.AND P0, PT, R9.reuse, 0x4, PT ;  /* 0x000000040900780c */ /* 0x040fe40003f06270 */
[----:B------:R-:W-:-:S05]  /*00b0*/  SHF.L.U32 R5, R9, 0x2, RZ ;  /* 0x0000000209057819 */ /* 0x000fca00000006ff */
[----:B--2---:R-:W-:-:S06]  /*00c0*/  IMAD.WIDE R2, R5, 0x4, R2 ;  /* 0x0000000405027825 */ /* 0x004fcc00078e0202 */
[----:B------:R-:W2:Y:S04]  /*00d0*/  @!P0 LDG.E.EL R0, desc[UR4][R2.64] ;  /* 0x0000000402008981 */ /* 0x000ea8000c2e1900 */
[----:B------:R-:W2:Y:S04]  /*00e0*/  @!P0 LDG.E.EL R7, desc[UR4][R2.64+0x4] ;  /* 0x0000040402078981 */ /* 0x000ea8000c2e1900 */
[----:B------:R-:W3:Y:S04]  /*00f0*/  @!P0 LDG.E.EL R6, desc[UR4][R2.64+0x8] ;  /* 0x0000080402068981 */ /* 0x000ee8000c2e1900 */
[----:B------:R-:W4:Y:S01]  /*0100*/  @!P0 LDG.E.EL R8, desc[UR4][R2.64+0xc] ;  /* 0x00000c0402088981 */ /* 0x000f22000c2e1900 */
[----:B------:R-:W-:-:S04]  /*0110*/  LOP3.LUT P0, RZ, R10, 0x1c, RZ, 0xc0, !PT ;  /* 0x0000001c0aff7812 */ /* 0x000fc8000780c0ff */
[----:B------:R-:W-:Y:S01]  /*0120*/  ISETP.LT.AND P0, PT, R9, 0x4, !P0 ;  /* 0x000000040900780c */ /* 0x000fe20004701270 */
[----:B--2---:R-:W-:-:S04]  /*0130*/  FADD R5, R7, R0 ;  /* 0x0000000007057221 */ /* 0x004fc80000000000 */
[----:B---3--:R-:W-:Y:S02]  /*0140*/  FADD R11, R5, R6 ;  /* 0x00000006050b7221 */ /* 0x008fe40000000000 */
[----:B------:R-:W1:Y:S02]  /*0150*/  LDC.64 R4, c[0x0][0x218] ;  /* 0x00008600ff047b82 */ /* 0x000e640000000a00 */
[----:B----4-:R-:W-:-:S04]  /*0160*/  FADD R11, R11, R8 ;  /* 0x000000080b0b7221 */ /* 0x010fc80000000000 */
[----:B------:R-:W-:-:S04]  /*0170*/  FMUL R13, R11, 0.25 ;  /* 0x3e8000000b0d7820 */ /* 0x000fc80000400000 */
[C---:B------:R-:W-:Y:S01]  /*0180*/  FADD R7, -R13.reuse, R7 ;  /* 0x000000070d077221 */ /* 0x040fe20000000100 */
[C---:B------:R-:W-:Y:S01]  /*0190*/  FADD R0, -R13.reuse, R0 ;  /* 0x000000000d007221 */ /* 0x040fe20000000100 */
[C---:B------:R-:W-:Y:S01]  /*01a0*/  FADD R6, -R13.reuse, R6 ;  /* 0x000000060d067221 */ /* 0x040fe20000000100 */
[----:B------:R-:W-:Y:S01]  /*01b0*/  FADD R11, -R13, R8 ;  /* 0x000000080d0b7221 */ /* 0x000fe20000000100 */
[----:B------:R-:W-:-:S04]  /*01c0*/  FMUL R7, R7, R7 ;  /* 0x0000000707077220 */ /* 0x000fc80000400000 */
[----:B------:R-:W-:-:S04]  /*01d0*/  FFMA R7, R0, R0, R7 ;  /* 0x0000000000077223 */ /* 0x000fc80000000007 */
[----:B------:R-:W-:Y:S02]  /*01e0*/  FFMA R0, R6, R6, R7 ;  /* 0x0000000606007223 */ /* 0x000fe40000000007 */
[----:B------:R-:W2:Y:S01]  /*01f0*/  LDC.64 R6, c[0x0][0x220] ;  /* 0x00008800ff067b82 */ /* 0x000ea20000000a00 */
[----:B-1----:R-:W-:Y:S01]  /*0200*/  IMAD.WIDE R2, R9, 0x4, R4 ;  /* 0x0000000409027825 */ /* 0x002fe200078e0204 */
[----:B------:R-:W-:-:S03]  /*0210*/  HFMA2.MMA R5, -RZ, RZ, 1.625, 0 ;  /* 0x3e800000ff057435 */ /* 0x000fc600000001ff */
[----:B------:R-:W-:Y:S01]  /*0220*/  FFMA R0, R11, R11, R0 ;  /* 0x0000000b0b007223 */ /* 0x000fe20000000000 */
[----:B------:R1:W-:Y:S06]  /*0230*/  @P0 STG.E desc[UR4][R2.64], R13 ;  /* 0x0000000d02000986 */ /* 0x0003ec000c101904 */
[----:B------:R-:W-:Y:S01]  /*0240*/  FFMA R0, R0, R5, 9.9999997473787516356e-06 ;  /* 0x3727c5ac00007423 */ /* 0x000fe20000000005 */
[----:B------:R-:W-:Y:S06]  /*0250*/  @!P0 EXIT ;  /* 0x000000000000894d */ /* 0x000fec0003800000 */
[----:B------:R-:W0:Y:S01]  /*0260*/  MUFU.RSQ R5, R0 ;  /* 0x0000000000057308 */ /* 0x000e220000001400 */
[----:B-12---:R-:W-:-:S05]  /*0270*/  IMAD.WIDE R2, R9, 0x4, R6 ;  /* 0x0000000409027825 */ /* 0x006fca00078e0206 */
[----:B0-----:R-:W-:Y:S01]  /*0280*/  STG.E desc[UR4][R2.64], R5 ;  /* 0x0000000502007986 */ /* 0x001fe2000c101904 */
[----:B------:R-:W-:Y:S05]  /*0290*/  EXIT ;  /* 0x000000000000794d */ /* 0x000fea0003800000 */
.L_x_0:
[----:B------:R-:W-:-:S00]  /*02a0*/  BRA `(.L_x_0) ;  /* 0xfffffffc00fc7947 */ /* 0x000fc0000383ffff */
[----:B------:R-:W-:-:S00]  /*02b0*/  NOP ;  /* 0x0000000000007918 */ /* 0x000fc00000000000 */
        /* <DEDUP_REMOVED lines=12> */
.L_x_1:


//--------------------- .nv.global.init           --------------------------
	.section	.nv.global.init,"aw",@progbits
.nv.global.init:
	.type		_$_str,@object
	.size		_$_str,(.L_0 - _$_str)
_$_str:
        /*0000*/ 	.byte	0x5f, 0x5f, 0x43, 0x55, 0x44, 0x41, 0x5f, 0x46, 0x54, 0x5a, 0x00
.L_0:


//--------------------- .nv.constant0.triton_poi_fused_native_layer_norm_9 --------------------------
	.section	.nv.constant0.triton_poi_fused_native_layer_norm_9,"a",@progbits
	.sectionflags	@""
	.align	4
.nv.constant0.triton_poi_fused_native_layer_norm_9:
	.zero		556
